	.headerflags	@"EF_CUDA_TEXMODE_UNIFIED EF_CUDA_64BIT_ADDRESS EF_CUDA_ACCELERATORS EF_CUDA_SM90 EF_CUDA_VIRTUAL_SM(EF_CUDA_SM90)"
	.elftype	@"ET_EXEC"


//--------------------- .nv.info                  --------------------------
	.section	.nv.info,"",@"SHT_CUDA_INFO"
	.align	4


	//----- nvinfo : EIATTR_REGCOUNT
	.align		4
        /*0000*/ 	.byte	0x04, 0x2f
        /*0002*/ 	.short	(.L_1 - .L_0)
	.align		4
.L_0:
        /*0004*/ 	.word	index@(triton_poi_fused_clone_5)
        /*0008*/ 	.word	0x0000000e


	//----- nvinfo : EIATTR_MIN_STACK_SIZE
	.align		4
.L_1:
        /*000c*/ 	.byte	0x04, 0x12
        /*000e*/ 	.short	(.L_3 - .L_2)
	.align		4
.L_2:
        /*0010*/ 	.word	index@(triton_poi_fused_clone_5)
        /*0014*/ 	.word	0x00000000


	//----- nvinfo : EIATTR_FRAME_SIZE
	.align		4
.L_3:
        /*0018*/ 	.byte	0x04, 0x11
        /*001a*/ 	.short	(.L_5 - .L_4)
	.align		4
.L_4:
        /*001c*/ 	.word	index@(triton_poi_fused_clone_5)
        /*0020*/ 	.word	0x00000000


	//----- nvinfo : EIATTR_MIN_STACK_SIZE
	.align		4
.L_5:
        /*0024*/ 	.byte	0x04, 0x12
        /*0026*/ 	.short	(.L_7 - .L_6)
	.align		4
.L_6:
        /*0028*/ 	.word	index@(triton_poi_fused_clone_5)
        /*002c*/ 	.word	0x00000000
.L_7:


//--------------------- .nv.info.triton_poi_fused_clone_5 --------------------------
	.section	.nv.info.triton_poi_fused_clone_5,"",@"SHT_CUDA_INFO"
	.sectionflags	@""
	.align	4


	//----- nvinfo : EIATTR_CUDA_API_VERSION
	.align		4
        /*0000*/ 	.byte	0x04, 0x37
        /*0002*/ 	.short	(.L_9 - .L_8)
.L_8:
        /*0004*/ 	.word	0x0000007c


	//----- nvinfo : EIATTR_KPARAM_INFO
	.align		4
.L_9:
        /*0008*/ 	.byte	0x04, 0x17
        /*000a*/ 	.short	(.L_11 - .L_10)
.L_10:
        /*000c*/ 	.word	0x00000000
        /*0010*/ 	.short	0x0003
        /*0012*/ 	.short	0x0014
        /*0014*/ 	.byte	0x00, 0xf0, 0x11, 0x00


	//----- nvinfo : EIATTR_KPARAM_INFO
	.align		4
.L_11:
        /*0018*/ 	.byte	0x04, 0x17
        /*001a*/ 	.short	(.L_13 - .L_12)
.L_12:
        /*001c*/ 	.word	0x00000000
        /*0020*/ 	.short	0x0002
        /*0022*/ 	.short	0x0010
        /*0024*/ 	.byte	0x00, 0xf0, 0x11, 0x00


	//----- nvinfo : EIATTR_KPARAM_INFO
	.align		4
.L_13:
        /*0028*/ 	.byte	0x04, 0x17
        /*002a*/ 	.short	(.L_15 - .L_14)
.L_14:
        /*002c*/ 	.word	0x00000000
        /*0030*/ 	.short	0x0001
        /*0032*/ 	.short	0x0008
        /*0034*/ 	.byte	0x00, 0xf4, 0x21, 0x00


	//----- nvinfo : EIATTR_KPARAM_INFO
	.align		4
.L_15:
        /*0038*/ 	.byte	0x04, 0x17
        /*003a*/ 	.short	(.L_17 - .L_16)
.L_16:
        /*003c*/ 	.word	0x00000000
        /*0040*/ 	.short	0x0000
        /*0042*/ 	.short	0x0000
        /*0044*/ 	.byte	0x00, 0xf4, 0x21, 0x00


	//----- nvinfo : EIATTR_SPARSE_MMA_MASK
	.align		4
.L_17:
        /*0048*/ 	.byte	0x03, 0x50
        /*004a*/ 	.short	0x0000


	//----- nvinfo : EIATTR_MAXREG_COUNT
	.align		4
        /*004c*/ 	.byte	0x03, 0x1b
        /*004e*/ 	.short	0x00ff


	//----- nvinfo : EIATTR_EXIT_INSTR_OFFSETS
	.align		4
        /*0050*/ 	.byte	0x04, 0x1c
        /*0052*/ 	.short	(.L_19 - .L_18)


	//   ....[0]....
.L_18:
        /*0054*/ 	.word	0x000002b0


	//   ....[1]....
        /*0058*/ 	.word	0x00000320


	//----- nvinfo : EIATTR_REQNTID
	.align		4
.L_19:
        /*005c*/ 	.byte	0x04, 0x10
        /*005e*/ 	.short	(.L_21 - .L_20)
.L_20:
        /*0060*/ 	.word	0x00000080
        /*0064*/ 	.word	0x00000001
        /*0068*/ 	.word	0x00000001


	//----- nvinfo : EIATTR_CBANK_PARAM_SIZE
	.align		4
.L_21:
        /*006c*/ 	.byte	0x03, 0x19
        /*006e*/ 	.short	0x0018


	//----- nvinfo : EIATTR_PARAM_CBANK
	.align		4
        /*0070*/ 	.byte	0x04, 0x0a
        /*0072*/ 	.short	(.L_23 - .L_22)
	.align		4
.L_22:
        /*0074*/ 	.word	index@(.nv.constant0.triton_poi_fused_clone_5)
        /*0078*/ 	.short	0x0210
        /*007a*/ 	.short	0x0018


	//----- nvinfo : EIATTR_SW_WAR
	.align		4
.L_23:
        /*007c*/ 	.byte	0x04, 0x36
        /*007e*/ 	.short	(.L_25 - .L_24)
.L_24:
        /*0080*/ 	.word	0x00000008
.L_25:


//--------------------- .nv.callgraph             --------------------------
	.section	.nv.callgraph,"",@"SHT_CUDA_CALLGRAPH"
	.align	4
	.sectionentsize	8
	.align		4
        /*0000*/ 	.word	0x00000000
	.align		4
        /*0004*/ 	.word	0xffffffff
	.align		4
        /*0008*/ 	.word	0x00000000
	.align		4
        /*000c*/ 	.word	0xfffffffe
	.align		4
        /*0010*/ 	.word	0x00000000
	.align		4
        /*0014*/ 	.word	0xfffffffd
	.align		4
        /*0018*/ 	.word	0x00000000
	.align		4
        /*001c*/ 	.word	0xfffffffc


//--------------------- .text.triton_poi_fused_clone_5 --------------------------
	.section	.text.triton_poi_fused_clone_5,"ax",@progbits
	.sectionflags	@"SHF_BARRIERS=1"
	.align	128
        .global         triton_poi_fused_clone_5
        .type           triton_poi_fused_clone_5,@function
        .size           triton_poi_fused_clone_5,(.L_x_1 - triton_poi_fused_clone_5)
        .other          triton_poi_fused_clone_5,@"STO_CUDA_ENTRY STV_DEFAULT"
triton_poi_fused_clone_5:
.text.triton_poi_fused_clone_5:
[----:B------:R-:W0:Y:S02]  /*0000*/  LDC R1, c[0x0][0x28] ;  /* 0x00000a00ff017b82 */ /* 0x000e240000000800 */
[----:B------:R-:W1:Y:S01]  /*0010*/  S2R R10, SR_TID.X ;  /* 0x00000000000a7919 */ /* 0x000e620000002100 */
[----:B------:R-:W2:Y:S01]  /*0020*/  S2UR UR4, SR_CTAID.Y ;  /* 0x00000000000479c3 */ /* 0x000ea20000002600 */
[----:B------:R-:W-:-:S07]  /*0030*/  ULDC.64 UR8, c[0x0][0x208] ;  /* 0x0000820000087ab9 */ /* 0x000fce0000000a00 */
[----:B------:R-:W3:Y:S08]  /*0040*/  S2UR UR5, SR_CTAID.X ;  /* 0x00000000000579c3 */ /* 0x000ef00000002500 */
[----:B------:R-:W4:Y:S01]  /*0050*/  LDC.64 R4, c[0x0][0x210] ;  /* 0x00008400ff047b82 */ /* 0x000f220000000a00 */
[----:B--2---:R-:W-:Y:S01]  /*0060*/  USHF.L.U32 UR4, UR4, 0x4, URZ ;  /* 0x0000000404047899 */ /* 0x004fe2000800063f */
[----:B-1----:R-:W-:Y:S01]  /*0070*/  IMAD.SHL.U32 R0, R10, 0x2, RZ ;  /* 0x000000020a007824 */ /* 0x002fe200078e00ff */
[----:B------:R-:W-:Y:S01]  /*0080*/  SHF.R.U32.HI R6, RZ, 0x3, R10 ;  /* 0x00000003ff067819 */ /* 0x000fe2000001160a */
[----:B---3--:R-:W-:-:S03]  /*0090*/  USHF.L.U32 UR5, UR5, 0x4, URZ ;  /* 0x0000000405057899 */ /* 0x008fc6000800063f */
[----:B------:R-:W-:Y:S02]  /*00a0*/  LOP3.LUT R0, R0, 0xe, RZ, 0xc0, !PT ;  /* 0x0000000e00007812 */ /* 0x000fe400078ec0ff */
[----:B------:R-:W-:Y:S02]  /*00b0*/  SGXT.U32 R6, R6, 0x4 ;  /* 0x000000040606781a */ /* 0x000fe40000000000 */
[----:B------:R-:W-:Y:S02]  /*00c0*/  LOP3.LUT R2, R0, UR4, RZ, 0xfc, !PT ;  /* 0x0000000400027c12 */ /* 0x000fe4000f8efcff */
[----:B------:R-:W-:-:S04]  /*00d0*/  LOP3.LUT R3, R6, UR5, RZ, 0xfc, !PT ;  /* 0x0000000506037c12 */ /* 0x000fc8000f8efcff */
[----:B------:R-:W-:Y:S01]  /*00e0*/  VIMNMX R7, R2, R3, !PT ;  /* 0x0000000302077248 */ /* 0x000fe20007fe0100 */
[----:B------:R-:W-:-:S03]  /*00f0*/  IMAD R3, R3, 0x10, R2 ;  /* 0x0000001003037824 */ /* 0x000fc600078e0202 */
[----:B------:R-:W-:Y:S01]  /*0100*/  ISETP.GE.AND P0, PT, R7, 0x10, PT ;  /* 0x000000100700780c */ /* 0x000fe20003f06270 */
[----:B----4-:R-:W-:Y:S01]  /*0110*/  IMAD.WIDE R4, R3, 0x4, R4 ;  /* 0x0000000403047825 */ /* 0x010fe200078e0204 */
[----:B------:R-:W-:-:S11]  /*0120*/  CS2R R2, SRZ ;  /* 0x0000000000027805 */ /* 0x000fd6000001ff00 */
[----:B------:R1:W2:Y:S01]  /*0130*/  @!P0 LDG.E.64 R2, desc[UR8][R4.64] ;  /* 0x0000000804028981 */ /* 0x0002a2000c1e1b00 */
[----:B------:R-:W3:Y:S01]  /*0140*/  S2UR UR6, SR_CgaCtaId ;  /* 0x00000000000679c3 */ /* 0x000ee20000008800 */
[----:B------:R-:W-:Y:S01]  /*0150*/  IMAD.SHL.U32 R9, R10, 0x20, RZ ;  /* 0x000000200a097824 */ /* 0x000fe200078e00ff */
[----:B------:R-:W-:Y:S02]  /*0160*/  LOP3.LUT R7, R0, UR5, RZ, 0xfc, !PT ;  /* 0x0000000500077c12 */ /* 0x000fe4000f8efcff */
[----:B------:R-:W-:Y:S01]  /*0170*/  LOP3.LUT R0, R6, UR4, RZ, 0xfc, !PT ;  /* 0x0000000406007c12 */ /* 0x000fe2000f8efcff */
[----:B------:R-:W-:Y:S01]  /*0180*/  UMOV UR4, 0x400 ;  /* 0x0000040000047882 */ /* 0x000fe20000000000 */
[----:B------:R-:W-:Y:S02]  /*0190*/  LOP3.LUT R9, R9, 0xe0, RZ, 0xc0, !PT ;  /* 0x000000e009097812 */ /* 0x000fe400078ec0ff */
[----:B------:R-:W-:Y:S02]  /*01a0*/  VIMNMX R8, R0, R7, !PT ;  /* 0x0000000700087248 */ /* 0x000fe40007fe0100 */
[----:B-1----:R-:W-:-:S02]  /*01b0*/  LOP3.LUT R4, R9, 0x10, RZ, 0xfc, !PT ;  /* 0x0000001009047812 */ /* 0x002fc400078efcff */
[----:B------:R-:W-:Y:S02]  /*01c0*/  LOP3.LUT R6, R9, R6, RZ, 0xfc, !PT ;  /* 0x0000000609067212 */ /* 0x000fe400078efcff */
[----:B------:R-:W-:Y:S02]  /*01d0*/  ISETP.GE.AND P0, PT, R8, 0x10, PT ;  /* 0x000000100800780c */ /* 0x000fe40003f06270 */
[----:B------:R-:W-:Y:S01]  /*01e0*/  SHF.R.U32.HI R8, RZ, 0x1, R10 ;  /* 0x00000001ff087819 */ /* 0x000fe2000001160a */
[----:B------:R-:W-:-:S03]  /*01f0*/  IMAD.SHL.U32 R10, R10, 0x8, RZ ;  /* 0x000000080a0a7824 */ /* 0x000fc600078e00ff */
[----:B------:R-:W-:Y:S02]  /*0200*/  LOP3.LUT R8, R8, 0x3c, RZ, 0xc0, !PT ;  /* 0x0000003c08087812 */ /* 0x000fe400078ec0ff */
[----:B------:R-:W-:Y:S01]  /*0210*/  LOP3.LUT R11, R10, 0x3f8, RZ, 0xc0, !PT ;  /* 0x000003f80a0b7812 */ /* 0x000fe200078ec0ff */
[----:B---3--:R-:W-:-:S06]  /*0220*/  UPRMT UR4, UR6, 0x654, UR4 ;  /* 0x0000065406047896 */ /* 0x008fcc0008000004 */
[----:B------:R-:W-:Y:S02]  /*0230*/  LEA.HI R9, R9, UR4, RZ, 0x1e ;  /* 0x0000000409097c11 */ /* 0x000fe4000f8ff0ff */
[----:B------:R-:W-:Y:S02]  /*0240*/  LEA.HI R5, R4, UR4, RZ, 0x1e ;  /* 0x0000000404057c11 */ /* 0x000fe4000f8ff0ff */
[----:B------:R-:W-:Y:S01]  /*0250*/  IADD3 R8, R11, UR4, R8 ;  /* 0x000000040b087c10 */ /* 0x000fe2000fffe008 */
[C---:B------:R-:W-:Y:S02]  /*0260*/  IMAD R9, R6.reuse, 0x4, R9 ;  /* 0x0000000406097824 */ /* 0x040fe400078e0209 */
[----:B------:R-:W-:-:S03]  /*0270*/  IMAD R6, R6, 0x4, R5 ;  /* 0x0000000406067824 */ /* 0x000fc600078e0205 */
[----:B--2---:R1:W-:Y:S04]  /*0280*/  STS [R9], R2 ;  /* 0x0000000209007388 */ /* 0x0043e80000000800 */
[----:B------:R1:W-:Y:S01]  /*0290*/  STS [R6+0x40], R3 ;  /* 0x0000400306007388 */ /* 0x0003e20000000800 */
[----:B------:R-:W-:Y:S06]  /*02a0*/  BAR.SYNC.DEFER_BLOCKING 0x0 ;  /* 0x0000000000007b1d */ /* 0x000fec0000010000 */
[----:B-1----:R-:W-:Y:S05]  /*02b0*/  @P0 EXIT ;  /* 0x000000000000094d */ /* 0x002fea0003800000 */
[----:B------:R-:W-:Y:S01]  /*02c0*/  LDS R4, [R8] ;  /* 0x0000000008047984 */ /* 0x000fe20000000800 */
[----:B------:R-:W0:Y:S01]  /*02d0*/  LDC.64 R2, c[0x0][0x218] ;  /* 0x00008600ff027b82 */ /* 0x000e220000000a00 */
[----:B------:R-:W-:Y:S02]  /*02e0*/  IMAD R7, R0, 0x10, R7 ;  /* 0x0000001000077824 */ /* 0x000fe400078e0207 */
[----:B------:R-:W1:Y:S02]  /*02f0*/  LDS R5, [R8+0x4] ;  /* 0x0000040008057984 */ /* 0x000e640000000800 */
[----:B0-----:R-:W-:-:S05]  /*0300*/  IMAD.WIDE R2, R7, 0x4, R2 ;  /* 0x0000000407027825 */ /* 0x001fca00078e0202 */
[----:B-1----:R-:W-:Y:S01]  /*0310*/  STG.E.64 desc[UR8][R2.64], R4 ;  /* 0x0000000402007986 */ /* 0x002fe2000c101b08 */
[----:B------:R-:W-:Y:S05]  /*0320*/  EXIT ;  /* 0x000000000000794d */ /* 0x000fea0003800000 */
.L_x_0:
[----:B------:R-:W-:-:S00]  /*0330*/  BRA `(.L_x_0) ;  /* 0xfffffffc00fc7947 */ /* 0x000fc0000383ffff */
[----:B------:R-:W-:-:S00]  /*0340*/  NOP ;  /* 0x0000000000007918 */ /* 0x000fc00000000000 */
        /* <DEDUP_REMOVED lines=11> */
.L_x_1:


//--------------------- .nv.shared.triton_poi_fused_clone_5 --------------------------
	.section	.nv.shared.triton_poi_fused_clone_5,"aw",@nobits
	.sectionflags	@""
	.align	16
	.zero		1024


//--------------------- .nv.constant0.triton_poi_fused_clone_5 --------------------------
	.section	.nv.constant0.triton_poi_fused_clone_5,"a",@progbits
	.sectionflags	@""
	.align	4
.nv.constant0.triton_poi_fused_clone_5:
	.zero		552
